	.headerflags	@"EF_CUDA_TEXMODE_UNIFIED EF_CUDA_64BIT_ADDRESS EF_CUDA_ACCELERATORS EF_CUDA_SM90 EF_CUDA_VIRTUAL_SM(EF_CUDA_SM90)"
	.elftype	@"ET_EXEC"


//--------------------- .nv.info                  --------------------------
	.section	.nv.info,"",@"SHT_CUDA_INFO"
	.align	4


	//----- nvinfo : EIATTR_REGCOUNT
	.align		4
        /*0000*/ 	.byte	0x04, 0x2f
        /*0002*/ 	.short	(.L_1 - .L_0)
	.align		4
.L_0:
        /*0004*/ 	.word	index@(triton_poi_fused_threshold_backward_23)
        /*0008*/ 	.word	0x0000001b


	//----- nvinfo : EIATTR_MIN_STACK_SIZE
	.align		4
.L_1:
        /*000c*/ 	.byte	0x04, 0x12
        /*000e*/ 	.short	(.L_3 - .L_2)
	.align		4
.L_2:
        /*0010*/ 	.word	index@(triton_poi_fused_threshold_backward_23)
        /*0014*/ 	.word	0x00000000


	//----- nvinfo : EIATTR_FRAME_SIZE
	.align		4
.L_3:
        /*0018*/ 	.byte	0x04, 0x11
        /*001a*/ 	.short	(.L_5 - .L_4)
	.align		4
.L_4:
        /*001c*/ 	.word	index@(triton_poi_fused_threshold_backward_23)
        /*0020*/ 	.word	0x00000000


	//----- nvinfo : EIATTR_MIN_STACK_SIZE
	.align		4
.L_5:
        /*0024*/ 	.byte	0x04, 0x12
        /*0026*/ 	.short	(.L_7 - .L_6)
	.align		4
.L_6:
        /*0028*/ 	.word	index@(triton_poi_fused_threshold_backward_23)
        /*002c*/ 	.word	0x00000000
.L_7:


//--------------------- .nv.info.triton_poi_fused_threshold_backward_23 --------------------------
	.section	.nv.info.triton_poi_fused_threshold_backward_23,"",@"SHT_CUDA_INFO"
	.sectionflags	@""
	.align	4


	//----- nvinfo : EIATTR_CUDA_API_VERSION
	.align		4
        /*0000*/ 	.byte	0x04, 0x37
        /*0002*/ 	.short	(.L_9 - .L_8)
.L_8:
        /*0004*/ 	.word	0x0000007c


	//----- nvinfo : EIATTR_KPARAM_INFO
	.align		4
.L_9:
        /*0008*/ 	.byte	0x04, 0x17
        /*000a*/ 	.short	(.L_11 - .L_10)
.L_10:
        /*000c*/ 	.word	0x00000000
        /*0010*/ 	.short	0x0003
        /*0012*/ 	.short	0x0014
        /*0014*/ 	.byte	0x00, 0xf0, 0x11, 0x00


	//----- nvinfo : EIATTR_KPARAM_INFO
	.align		4
.L_11:
        /*0018*/ 	.byte	0x04, 0x17
        /*001a*/ 	.short	(.L_13 - .L_12)
.L_12:
        /*001c*/ 	.word	0x00000000
        /*0020*/ 	.short	0x0002
        /*0022*/ 	.short	0x0010
        /*0024*/ 	.byte	0x00, 0xf0, 0x11, 0x00


	//----- nvinfo : EIATTR_KPARAM_INFO
	.align		4
.L_13:
        /*0028*/ 	.byte	0x04, 0x17
        /*002a*/ 	.short	(.L_15 - .L_14)
.L_14:
        /*002c*/ 	.word	0x00000000
        /*0030*/ 	.short	0x0001
        /*0032*/ 	.short	0x0008
        /*0034*/ 	.byte	0x00, 0xf4, 0x21, 0x00


	//----- nvinfo : EIATTR_KPARAM_INFO
	.align		4
.L_15:
        /*0038*/ 	.byte	0x04, 0x17
        /*003a*/ 	.short	(.L_17 - .L_16)
.L_16:
        /*003c*/ 	.word	0x00000000
        /*0040*/ 	.short	0x0000
        /*0042*/ 	.short	0x0000
        /*0044*/ 	.byte	0x00, 0xf4, 0x21, 0x00


	//----- nvinfo : EIATTR_SPARSE_MMA_MASK
	.align		4
.L_17:
        /*0048*/ 	.byte	0x03, 0x50
        /*004a*/ 	.short	0x0000


	//----- nvinfo : EIATTR_MAXREG_COUNT
	.align		4
        /*004c*/ 	.byte	0x03, 0x1b
        /*004e*/ 	.short	0x00ff


	//----- nvinfo : EIATTR_EXIT_INSTR_OFFSETS
	.align		4
        /*0050*/ 	.byte	0x04, 0x1c
        /*0052*/ 	.short	(.L_19 - .L_18)


	//   ....[0]....
.L_18:
        /*0054*/ 	.word	0x000006f0


	//   ....[1]....
        /*0058*/ 	.word	0x00000710


	//----- nvinfo : EIATTR_REQNTID
	.align		4
.L_19:
        /*005c*/ 	.byte	0x04, 0x10
        /*005e*/ 	.short	(.L_21 - .L_20)
.L_20:
        /*0060*/ 	.word	0x00000080
        /*0064*/ 	.word	0x00000001
        /*0068*/ 	.word	0x00000001


	//----- nvinfo : EIATTR_CBANK_PARAM_SIZE
	.align		4
.L_21:
        /*006c*/ 	.byte	0x03, 0x19
        /*006e*/ 	.short	0x0018


	//----- nvinfo : EIATTR_PARAM_CBANK
	.align		4
        /*0070*/ 	.byte	0x04, 0x0a
        /*0072*/ 	.short	(.L_23 - .L_22)
	.align		4
.L_22:
        /*0074*/ 	.word	index@(.nv.constant0.triton_poi_fused_threshold_backward_23)
        /*0078*/ 	.short	0x0210
        /*007a*/ 	.short	0x0018


	//----- nvinfo : EIATTR_SW_WAR
	.align		4
.L_23:
        /*007c*/ 	.byte	0x04, 0x36
        /*007e*/ 	.short	(.L_25 - .L_24)
.L_24:
        /*0080*/ 	.word	0x00000008
.L_25:


//--------------------- .nv.callgraph             --------------------------
	.section	.nv.callgraph,"",@"SHT_CUDA_CALLGRAPH"
	.align	4
	.sectionentsize	8
	.align		4
        /*0000*/ 	.word	0x00000000
	.align		4
        /*0004*/ 	.word	0xffffffff
	.align		4
        /*0008*/ 	.word	0x00000000
	.align		4
        /*000c*/ 	.word	0xfffffffe
	.align		4
        /*0010*/ 	.word	0x00000000
	.align		4
        /*0014*/ 	.word	0xfffffffd
	.align		4
        /*0018*/ 	.word	0x00000000
	.align		4
        /*001c*/ 	.word	0xfffffffc


//--------------------- .text.triton_poi_fused_threshold_backward_23 --------------------------
	.section	.text.triton_poi_fused_threshold_backward_23,"ax",@progbits
	.sectionflags	@"SHF_BARRIERS=1"
	.align	128
        .global         triton_poi_fused_threshold_backward_23
        .type           triton_poi_fused_threshold_backward_23,@function
        .size           triton_poi_fused_threshold_backward_23,(.L_x_1 - triton_poi_fused_threshold_backward_23)
        .other          triton_poi_fused_threshold_backward_23,@"STO_CUDA_ENTRY STV_DEFAULT"
triton_poi_fused_threshold_backward_23:
.text.triton_poi_fused_threshold_backward_23:
[----:B------:R-:W0:Y:S02]  /*0000*/  LDC R1, c[0x0][0x28] ;  /* 0x00000a00ff017b82 */ /* 0x000e240000000800 */
[----:B------:R-:W1:Y:S01]  /*0010*/  S2R R2, SR_TID.X ;  /* 0x0000000000027919 */ /* 0x000e620000002100 */
[----:B------:R-:W2:Y:S01]  /*0020*/  LDC.64 R4, c[0x0][0x210] ;  /* 0x00008400ff047b82 */ /* 0x000ea20000000a00 */
[----:B------:R-:W-:Y:S01]  /*0030*/  ULDC.64 UR6, c[0x0][0x208] ;  /* 0x0000820000067ab9 */ /* 0x000fe20000000a00 */
[----:B------:R-:W3:Y:S01]  /*0040*/  S2R R0, SR_CTAID.X ;  /* 0x0000000000007919 */ /* 0x000ee20000002500 */
[----:B------:R-:W4:Y:S01]  /*0050*/  S2R R12, SR_CTAID.Y ;  /* 0x00000000000c7919 */ /* 0x000f220000002600 */
[----:B-1----:R-:W-:Y:S01]  /*0060*/  SHF.R.U32.HI R16, RZ, 0x3, R2 ;  /* 0x00000003ff107819 */ /* 0x002fe20000011602 */
[----:B------:R-:W-:Y:S02]  /*0070*/  IMAD.SHL.U32 R7, R2, 0x4, RZ ;  /* 0x0000000402077824 */ /* 0x000fe400078e00ff */
[----:B---3--:R-:W-:Y:S01]  /*0080*/  IMAD.SHL.U32 R0, R0, 0x20, RZ ;  /* 0x0000002000007824 */ /* 0x008fe200078e00ff */
[----:B------:R-:W-:Y:S01]  /*0090*/  SGXT.U32 R16, R16, 0x4 ;  /* 0x000000041010781a */ /* 0x000fe20000000000 */
[----:B----4-:R-:W-:-:S03]  /*00a0*/  IMAD.SHL.U32 R3, R12, 0x20, RZ ;  /* 0x000000200c037824 */ /* 0x010fc600078e00ff */
[----:B------:R-:W-:Y:S02]  /*00b0*/  LOP3.LUT R7, R0, 0x1c, R7, 0xf8, !PT ;  /* 0x0000001c00077812 */ /* 0x000fe400078ef807 */
[----:B------:R-:W-:Y:S02]  /*00c0*/  LOP3.LUT R6, R3, R16, RZ, 0xfc, !PT ;  /* 0x0000001003067212 */ /* 0x000fe400078efcff */
[----:B------:R-:W-:-:S03]  /*00d0*/  ISETP.GE.AND P0, PT, R7, 0x40, PT ;  /* 0x000000400700780c */ /* 0x000fc60003f06270 */
[----:B------:R-:W-:-:S04]  /*00e0*/  IMAD R7, R6, 0x40, R7 ;  /* 0x0000004006077824 */ /* 0x000fc800078e0207 */
[----:B--2---:R-:W-:-:S04]  /*00f0*/  IMAD.WIDE R8, R7, 0x4, R4 ;  /* 0x0000000407087825 */ /* 0x004fc800078e0204 */
[----:B------:R-:W-:Y:S02]  /*0100*/  VIADD R7, R7, 0x400 ;  /* 0x0000040007077836 */ /* 0x000fe40000000000 */
[----:B------:R-:W2:Y:S02]  /*0110*/  @!P0 LDG.E.EL.128 R8, desc[UR6][R8.64] ;  /* 0x0000000608088981 */ /* 0x000ea4000c2e1d00 */
[----:B------:R-:W-:-:S06]  /*0120*/  IMAD.WIDE R4, R7, 0x4, R4 ;  /* 0x0000000407047825 */ /* 0x000fcc00078e0204 */
[----:B------:R-:W3:Y:S01]  /*0130*/  @!P0 LDG.E.EL.128 R4, desc[UR6][R4.64] ;  /* 0x0000000604048981 */ /* 0x000ee2000c2e1d00 */
[----:B------:R-:W1:Y:S01]  /*0140*/  S2UR UR5, SR_CgaCtaId ;  /* 0x00000000000579c3 */ /* 0x000e620000008800 */
[C---:B------:R-:W-:Y:S01]  /*0150*/  IMAD.SHL.U32 R13, R2.reuse, 0x2, RZ ;  /* 0x00000002020d7824 */ /* 0x040fe200078e00ff */
[----:B------:R-:W-:Y:S01]  /*0160*/  UMOV UR4, 0x400 ;  /* 0x0000040000047882 */ /* 0x000fe20000000000 */
[C---:B------:R-:W-:Y:S02]  /*0170*/  IMAD.SHL.U32 R14, R2.reuse, 0x8, RZ ;  /* 0x00000008020e7824 */ /* 0x040fe400078e00ff */
[----:B------:R-:W-:Y:S01]  /*0180*/  IMAD.SHL.U32 R15, R2, 0x80, RZ ;  /* 0x00000080020f7824 */ /* 0x000fe200078e00ff */
[----:B------:R-:W-:Y:S02]  /*0190*/  LOP3.LUT R18, R13, 0xf8, RZ, 0xc0, !PT ;  /* 0x000000f80d127812 */ /* 0x000fe400078ec0ff */
[----:B------:R-:W-:Y:S02]  /*01a0*/  LOP3.LUT R13, R14, 0x3f8, RZ, 0xc0, !PT ;  /* 0x000003f80e0d7812 */ /* 0x000fe400078ec0ff */
[----:B------:R-:W-:-:S02]  /*01b0*/  LOP3.LUT R15, R15, 0x380, RZ, 0xc0, !PT ;  /* 0x000003800f0f7812 */ /* 0x000fc400078ec0ff */
[----:B------:R-:W-:Y:S02]  /*01c0*/  LOP3.LUT R3, R3, 0x18, R14, 0xf8, !PT ;  /* 0x0000001803037812 */ /* 0x000fe400078ef80e */
[----:B------:R-:W-:Y:S01]  /*01d0*/  LOP3.LUT R16, R15, R16, RZ, 0xfc, !PT ;  /* 0x000000100f107212 */ /* 0x000fe200078efcff */
[----:B-1----:R-:W-:-:S06]  /*01e0*/  UPRMT UR4, UR5, 0x654, UR4 ;  /* 0x0000065405047896 */ /* 0x002fcc0008000004 */
[----:B------:R-:W-:Y:S02]  /*01f0*/  IADD3 R13, R13, UR4, R18 ;  /* 0x000000040d0d7c10 */ /* 0x000fe4000fffe012 */
[----:B------:R-:W-:-:S04]  /*0200*/  LOP3.LUT R18, R15, 0x60, RZ, 0xfc, !PT ;  /* 0x000000600f127812 */ /* 0x000fc800078efcff */
[----:B------:R-:W-:-:S05]  /*0210*/  LEA.HI R19, R18, UR4, RZ, 0x1e ;  /* 0x0000000412137c11 */ /* 0x000fca000f8ff0ff */
[----:B------:R-:W-:Y:S01]  /*0220*/  IMAD.IADD R19, R16, 0x1, R19 ;  /* 0x0000000110137824 */ /* 0x000fe200078e0213 */
[----:B--2---:R-:W-:Y:S02]  /*0230*/  FSETP.GTU.AND P1, PT, R8, RZ, !P0 ;  /* 0x000000ff0800720b */ /* 0x004fe4000472c000 */
[----:B------:R-:W-:Y:S02]  /*0240*/  FSETP.GTU.AND P3, PT, R10, RZ, !P0 ;  /* 0x000000ff0a00720b */ /* 0x000fe4000476c000 */
[C---:B------:R-:W-:Y:S02]  /*0250*/  LOP3.LUT R8, R15.reuse, 0x20, RZ, 0xfc, !PT ;  /* 0x000000200f087812 */ /* 0x040fe400078efcff */
[----:B------:R-:W-:Y:S02]  /*0260*/  LOP3.LUT R10, R15, 0x40, RZ, 0xfc, !PT ;  /* 0x000000400f0a7812 */ /* 0x000fe400078efcff */
[----:B------:R-:W-:Y:S02]  /*0270*/  FSETP.GTU.AND P2, PT, R9, RZ, !P0 ;  /* 0x000000ff0900720b */ /* 0x000fe4000474c000 */
[----:B------:R-:W-:-:S02]  /*0280*/  LEA.HI R9, R15, UR4, RZ, 0x1e ;  /* 0x000000040f097c11 */ /* 0x000fc4000f8ff0ff */
[----:B------:R-:W-:Y:S02]  /*0290*/  LEA.HI R15, R8, UR4, RZ, 0x1e ;  /* 0x00000004080f7c11 */ /* 0x000fe4000f8ff0ff */
[----:B------:R-:W-:Y:S01]  /*02a0*/  LEA.HI R17, R10, UR4, RZ, 0x1e ;  /* 0x000000040a117c11 */ /* 0x000fe2000f8ff0ff */
[C---:B------:R-:W-:Y:S01]  /*02b0*/  IMAD.IADD R9, R16.reuse, 0x1, R9 ;  /* 0x0000000110097824 */ /* 0x040fe200078e0209 */
[----:B------:R-:W-:Y:S01]  /*02c0*/  SEL R18, RZ, 0x1, P3 ;  /* 0x00000001ff127807 */ /* 0x000fe20001800000 */
[C---:B------:R-:W-:Y:S01]  /*02d0*/  IMAD.IADD R15, R16.reuse, 0x1, R15 ;  /* 0x00000001100f7824 */ /* 0x040fe200078e020f */
[----:B------:R-:W-:Y:S01]  /*02e0*/  FSETP.GTU.AND P4, PT, R11, RZ, !P0 ;  /* 0x000000ff0b00720b */ /* 0x000fe2000478c000 */
[----:B------:R-:W-:Y:S01]  /*02f0*/  IMAD.IADD R17, R16, 0x1, R17 ;  /* 0x0000000110117824 */ /* 0x000fe200078e0211 */
[----:B------:R-:W-:Y:S01]  /*0300*/  SEL R8, RZ, 0x1, P1 ;  /* 0x00000001ff087807 */ /* 0x000fe20000800000 */
[----:B------:R-:W-:Y:S01]  /*0310*/  ULDC.64 UR4, c[0x0][0x218] ;  /* 0x0000860000047ab9 */ /* 0x000fe20000000a00 */
[----:B------:R-:W-:-:S02]  /*0320*/  SEL R10, RZ, 0x1, P2 ;  /* 0x00000001ff0a7807 */ /* 0x000fc40001000000 */
[----:B---3--:R-:W-:Y:S01]  /*0330*/  FSETP.GTU.AND P3, PT, R4, RZ, !P0 ;  /* 0x000000ff0400720b */ /* 0x008fe2000476c000 */
[----:B------:R1:W-:Y:S01]  /*0340*/  STS.U8 [R9], R8 ;  /* 0x0000000809007388 */ /* 0x0003e20000000000 */
[----:B------:R-:W-:Y:S02]  /*0350*/  FSETP.GTU.AND P2, PT, R5, RZ, !P0 ;  /* 0x000000ff0500720b */ /* 0x000fe4000474c000 */
[----:B------:R-:W-:Y:S01]  /*0360*/  FSETP.GTU.AND P1, PT, R6, RZ, !P0 ;  /* 0x000000ff0600720b */ /* 0x000fe2000472c000 */
[----:B------:R-:W-:Y:S01]  /*0370*/  STS.U8 [R15+0x20], R10 ;  /* 0x0000200a0f007388 */ /* 0x000fe20000000000 */
[----:B------:R-:W-:Y:S02]  /*0380*/  FSETP.GTU.AND P0, PT, R7, RZ, !P0 ;  /* 0x000000ff0700720b */ /* 0x000fe4000470c000 */
[----:B------:R-:W-:Y:S01]  /*0390*/  SEL R16, RZ, 0x1, P4 ;  /* 0x00000001ff107807 */ /* 0x000fe20002000000 */
[----:B------:R-:W-:Y:S01]  /*03a0*/  STS.U8 [R17+0x40], R18 ;  /* 0x0000401211007388 */ /* 0x000fe20000000000 */
[----:B------:R-:W-:-:S02]  /*03b0*/  SEL R20, RZ, 0x1, P3 ;  /* 0x00000001ff147807 */ /* 0x000fc40001800000 */
[----:B------:R-:W-:Y:S01]  /*03c0*/  SEL R22, RZ, 0x1, P2 ;  /* 0x00000001ff167807 */ /* 0x000fe20001000000 */
[----:B------:R-:W-:Y:S01]  /*03d0*/  STS.U8 [R19+0x60], R16 ;  /* 0x0000601013007388 */ /* 0x000fe20000000000 */
[----:B------:R-:W-:Y:S02]  /*03e0*/  SEL R24, RZ, 0x1, P1 ;  /* 0x00000001ff187807 */ /* 0x000fe40000800000 */
[----:B-1----:R-:W-:Y:S01]  /*03f0*/  SEL R8, RZ, 0x1, P0 ;  /* 0x00000001ff087807 */ /* 0x002fe20000000000 */
[----:B------:R-:W-:Y:S01]  /*0400*/  STS.U8 [R9+0x10], R20 ;  /* 0x0000101409007388 */ /* 0x000fe20000000000 */
[----:B------:R-:W-:Y:S02]  /*0410*/  SHF.R.S32.HI R6, RZ, 0x1a, R12 ;  /* 0x0000001aff067819 */ /* 0x000fe4000001140c */
[----:B------:R-:W-:Y:S01]  /*0420*/  SHF.R.U32.HI R7, RZ, 0x2, R2 ;  /* 0x00000002ff077819 */ /* 0x000fe20000011602 */
[----:B------:R-:W-:Y:S01]  /*0430*/  STS.U8 [R15+0x30], R22 ;  /* 0x000030160f007388 */ /* 0x000fe20000000000 */
[----:B------:R-:W-:-:S02]  /*0440*/  SGXT R6, R6, 0x1 ;  /* 0x000000010606781a */ /* 0x000fc40000000200 */
[----:B------:R-:W-:Y:S01]  /*0450*/  SGXT.U32 R7, R7, 0x5 ;  /* 0x000000050707781a */ /* 0x000fe20000000000 */
[----:B------:R-:W-:Y:S01]  /*0460*/  STS.U8 [R17+0x50], R24 ;  /* 0x0000501811007388 */ /* 0x000fe20000000000 */
[----:B------:R-:W-:Y:S02]  /*0470*/  LEA.HI R6, R6, R3, RZ, 0x9 ;  /* 0x0000000306067211 */ /* 0x000fe400078f48ff */
[----:B------:R-:W-:Y:S01]  /*0480*/  LOP3.LUT R7, R0, R7, RZ, 0xfc, !PT ;  /* 0x0000000700077212 */ /* 0x000fe200078efcff */
[----:B------:R-:W-:Y:S01]  /*0490*/  STS.U8 [R19+0x70], R8 ;  /* 0x0000700813007388 */ /* 0x000fe20000000000 */
[C---:B------:R-:W-:Y:S01]  /*04a0*/  LOP3.LUT R2, R6.reuse, 0xfffffe00, RZ, 0xc0, !PT ;  /* 0xfffffe0006027812 */ /* 0x040fe200078ec0ff */
[----:B------:R-:W-:Y:S01]  /*04b0*/  IMAD.SHL.U32 R6, R6, 0x40, RZ ;  /* 0x0000004006067824 */ /* 0x000fe200078e00ff */
[----:B------:R-:W-:Y:S01]  /*04c0*/  BAR.SYNC.DEFER_BLOCKING 0x0 ;  /* 0x0000000000007b1d */ /* 0x000fe20000010000 */
[----:B------:R-:W-:Y:S02]  /*04d0*/  ISETP.GE.AND P0, PT, R7, 0x40, PT ;  /* 0x000000400700780c */ /* 0x000fe40003f06270 */
[----:B------:R-:W-:Y:S01]  /*04e0*/  IMAD.IADD R2, R3, 0x1, -R2 ;  /* 0x0000000103027824 */ /* 0x000fe200078e0a02 */
[----:B------:R-:W-:-:S03]  /*04f0*/  LOP3.LUT R3, R6, 0xffff8000, RZ, 0xc0, !PT ;  /* 0xffff800006037812 */ /* 0x000fc600078ec0ff */
[----:B------:R-:W-:-:S04]  /*0500*/  IMAD R2, R7, 0x200, R2 ;  /* 0x0000020007027824 */ /* 0x000fc800078e0202 */
[----:B------:R-:W-:-:S05]  /*0510*/  IMAD.IADD R3, R2, 0x1, R3 ;  /* 0x0000000102037824 */ /* 0x000fca00078e0203 */
[----:B------:R-:W-:-:S04]  /*0520*/  IADD3 R2, P1, R3, UR4, RZ ;  /* 0x0000000403027c10 */ /* 0x000fc8000ff3e0ff */
[----:B------:R-:W-:Y:S01]  /*0530*/  LEA.HI.X.SX32 R3, R3, UR5, 0x1, P1 ;  /* 0x0000000503037c11 */ /* 0x000fe200088f0eff */
[----:B------:R-:W1:Y:S02]  /*0540*/  LDS.64 R4, [R13] ;  /* 0x000000000d047984 */ /* 0x000e640000000a00 */
[C---:B-1----:R-:W-:Y:S02]  /*0550*/  PRMT R0, R4.reuse, 0x7772, RZ ;  /* 0x0000777204007816 */ /* 0x042fe400000000ff */
[C---:B------:R-:W-:Y:S02]  /*0560*/  PRMT R9, R4.reuse, 0x7771, RZ ;  /* 0x0000777104097816 */ /* 0x040fe400000000ff */
[----:B------:R-:W-:Y:S02]  /*0570*/  PRMT R6, R5, 0x7772, RZ ;  /* 0x0000777205067816 */ /* 0x000fe400000000ff */
[----:B------:R-:W-:Y:S02]  /*0580*/  PRMT R9, R9, 0x5410, R0 ;  /* 0x0000541009097816 */ /* 0x000fe40000000000 */
[----:B------:R-:W-:-:S02]  /*0590*/  PRMT R0, R4, 0x7770, RZ ;  /* 0x0000777004007816 */ /* 0x000fc400000000ff */
[----:B------:R-:W-:Y:S02]  /*05a0*/  LOP3.LUT R9, R9, 0x10001, RZ, 0xc0, !PT ;  /* 0x0001000109097812 */ /* 0x000fe400078ec0ff */
[----:B------:R-:W-:Y:S02]  /*05b0*/  PRMT R11, R5, 0x7771, RZ ;  /* 0x00007771050b7816 */ /* 0x000fe400000000ff */
[----:B------:R-:W-:Y:S02]  /*05c0*/  LOP3.LUT R13, R0, 0x1, RZ, 0xc0, !PT ;  /* 0x00000001000d7812 */ /* 0x000fe400078ec0ff */
[----:B------:R-:W-:Y:S02]  /*05d0*/  LOP3.LUT R0, R9, 0xffff, RZ, 0xc0, !PT ;  /* 0x0000ffff09007812 */ /* 0x000fe400078ec0ff */
[----:B------:R-:W-:Y:S02]  /*05e0*/  PRMT R6, R11, 0x5410, R6 ;  /* 0x000054100b067816 */ /* 0x000fe40000000006 */
[----:B------:R-:W-:-:S02]  /*05f0*/  PRMT R13, R13, 0x3340, R0 ;  /* 0x000033400d0d7816 */ /* 0x000fc40000000000 */
[----:B------:R-:W-:Y:S02]  /*0600*/  SHF.R.U32.HI R4, RZ, 0x18, R4 ;  /* 0x00000018ff047819 */ /* 0x000fe40000011604 */
[----:B------:R-:W-:Y:S02]  /*0610*/  PRMT R0, R5, 0x7770, RZ ;  /* 0x0000777005007816 */ /* 0x000fe400000000ff */
[----:B------:R-:W-:Y:S02]  /*0620*/  LOP3.LUT R6, R6, 0x10001, RZ, 0xc0, !PT ;  /* 0x0001000106067812 */ /* 0x000fe400078ec0ff */
[----:B------:R-:W-:Y:S02]  /*0630*/  SHF.R.U32.HI R7, RZ, 0x18, R5 ;  /* 0x00000018ff077819 */ /* 0x000fe40000011605 */
[----:B------:R-:W-:Y:S02]  /*0640*/  SGXT.U32 R5, R4, 0x1 ;  /* 0x000000010405781a */ /* 0x000fe40000000000 */
[----:B------:R-:W-:-:S02]  /*0650*/  LOP3.LUT R11, R0, 0x1, RZ, 0xc0, !PT ;  /* 0x00000001000b7812 */ /* 0x000fc400078ec0ff */
[----:B------:R-:W-:Y:S02]  /*0660*/  PRMT R0, R9, 0x7732, RZ ;  /* 0x0000773209007816 */ /* 0x000fe400000000ff */
[C---:B------:R-:W-:Y:S02]  /*0670*/  PRMT R4, R6.reuse, 0x7732, RZ ;  /* 0x0000773206047816 */ /* 0x040fe400000000ff */
[----:B------:R-:W-:Y:S02]  /*0680*/  LOP3.LUT R6, R6, 0xffff, RZ, 0xc0, !PT ;  /* 0x0000ffff06067812 */ /* 0x000fe400078ec0ff */
[----:B------:R-:W-:Y:S02]  /*0690*/  SGXT.U32 R7, R7, 0x1 ;  /* 0x000000010707781a */ /* 0x000fe40000000000 */
[----:B------:R-:W-:Y:S02]  /*06a0*/  PRMT R0, R0, 0x3340, R5 ;  /* 0x0000334000007816 */ /* 0x000fe40000000005 */
[----:B------:R-:W-:-:S02]  /*06b0*/  PRMT R6, R11, 0x3340, R6 ;  /* 0x000033400b067816 */ /* 0x000fc40000000006 */
[----:B------:R-:W-:Y:S02]  /*06c0*/  PRMT R5, R4, 0x3340, R7 ;  /* 0x0000334004057816 */ /* 0x000fe40000000007 */
[----:B------:R-:W-:Y:S02]  /*06d0*/  PRMT R4, R13, 0x5410, R0 ;  /* 0x000054100d047816 */ /* 0x000fe40000000000 */
[----:B------:R-:W-:Y:S01]  /*06e0*/  PRMT R5, R6, 0x5410, R5 ;  /* 0x0000541006057816 */ /* 0x000fe20000000005 */
[----:B------:R-:W-:Y:S06]  /*06f0*/  @P0 EXIT ;  /* 0x000000000000094d */ /* 0x000fec0003800000 */
[----:B------:R-:W-:Y:S01]  /*0700*/  STG.E.64 desc[UR6][R2.64], R4 ;  /* 0x0000000402007986 */ /* 0x000fe2000c101b06 */
[----:B------:R-:W-:Y:S05]  /*0710*/  EXIT ;  /* 0x000000000000794d */ /* 0x000fea0003800000 */
.L_x_0:
[----:B------:R-:W-:-:S00]  /*0720*/  BRA `(.L_x_0) ;  /* 0xfffffffc00fc7947 */ /* 0x000fc0000383ffff */
[----:B------:R-:W-:-:S00]  /*0730*/  NOP ;  /* 0x0000000000007918 */ /* 0x000fc00000000000 */
        /* <DEDUP_REMOVED lines=12> */
.L_x_1:


//--------------------- .nv.shared.triton_poi_fused_threshold_backward_23 --------------------------
	.section	.nv.shared.triton_poi_fused_threshold_backward_23,"aw",@nobits
	.sectionflags	@""
	.align	16
	.zero		1024


//--------------------- .nv.constant0.triton_poi_fused_threshold_backward_23 --------------------------
	.section	.nv.constant0.triton_poi_fused_threshold_backward_23,"a",@progbits
	.sectionflags	@""
	.align	4
.nv.constant0.triton_poi_fused_threshold_backward_23:
	.zero		552
